//
// Generated by NVIDIA NVVM Compiler
//
// Compiler Build ID: CL-36424714
// Cuda compilation tools, release 13.0, V13.0.88
// Based on NVVM 20.0.0
//

.version 9.0
.target sm_100
.address_size 64

	// .globl	_Z26matrixVectorMultiplicationPfS_S_i

.visible .entry _Z26matrixVectorMultiplicationPfS_S_i(
	.param .u64 .ptr .align 1 _Z26matrixVectorMultiplicationPfS_S_i_param_0,
	.param .u64 .ptr .align 1 _Z26matrixVectorMultiplicationPfS_S_i_param_1,
	.param .u64 .ptr .align 1 _Z26matrixVectorMultiplicationPfS_S_i_param_2,
	.param .u32 _Z26matrixVectorMultiplicationPfS_S_i_param_3
)
{
	.reg .pred 	%p<12>;
	.reg .b32 	%r<37>;
	.reg .b32 	%f<112>;
	.reg .b64 	%rd<31>;

	ld.param.u64 	%rd11, [_Z26matrixVectorMultiplicationPfS_S_i_param_0];
	ld.param.u64 	%rd12, [_Z26matrixVectorMultiplicationPfS_S_i_param_1];
	ld.param.u64 	%rd10, [_Z26matrixVectorMultiplicationPfS_S_i_param_2];
	ld.param.u32 	%r23, [_Z26matrixVectorMultiplicationPfS_S_i_param_3];
	cvta.to.global.u64 	%rd1, %rd11;
	cvta.to.global.u64 	%rd2, %rd12;
	mov.u32 	%r24, %tid.x;
	mov.u32 	%r25, %ntid.x;
	mov.u32 	%r26, %ctaid.x;
	mad.lo.s32 	%r1, %r25, %r26, %r24;
	setp.ge.s32 	%p1, %r1, %r23;
	setp.lt.s32 	%p2, %r23, 1;
	mov.f32 	%f111, 0f00000000;
	or.pred  	%p3, %p1, %p2;
	@%p3 bra 	$L__BB0_13;
	mul.lo.s32 	%r2, %r23, %r1;
	and.b32  	%r3, %r23, 15;
	setp.lt.u32 	%p4, %r23, 16;
	mov.f32 	%f111, 0f00000000;
	mov.b32 	%r33, 0;
	@%p4 bra 	$L__BB0_4;
	and.b32  	%r33, %r23, 2147483632;
	neg.s32 	%r31, %r33;
	add.s64 	%rd3, %rd2, 32;
	add.s64 	%rd29, %rd1, 32;
	mov.f32 	%f111, 0f00000000;
	mov.u32 	%r30, %r2;
$L__BB0_3:
	.pragma "nounroll";
	mul.wide.s32 	%rd13, %r30, 4;
	add.s64 	%rd14, %rd3, %rd13;
	ld.global.f32 	%f18, [%rd14+-32];
	ld.global.f32 	%f19, [%rd29+-32];
	fma.rn.f32 	%f20, %f18, %f19, %f111;
	ld.global.f32 	%f21, [%rd14+-28];
	ld.global.f32 	%f22, [%rd29+-28];
	fma.rn.f32 	%f23, %f21, %f22, %f20;
	ld.global.f32 	%f24, [%rd14+-24];
	ld.global.f32 	%f25, [%rd29+-24];
	fma.rn.f32 	%f26, %f24, %f25, %f23;
	ld.global.f32 	%f27, [%rd14+-20];
	ld.global.f32 	%f28, [%rd29+-20];
	fma.rn.f32 	%f29, %f27, %f28, %f26;
	ld.global.f32 	%f30, [%rd14+-16];
	ld.global.f32 	%f31, [%rd29+-16];
	fma.rn.f32 	%f32, %f30, %f31, %f29;
	ld.global.f32 	%f33, [%rd14+-12];
	ld.global.f32 	%f34, [%rd29+-12];
	fma.rn.f32 	%f35, %f33, %f34, %f32;
	ld.global.f32 	%f36, [%rd14+-8];
	ld.global.f32 	%f37, [%rd29+-8];
	fma.rn.f32 	%f38, %f36, %f37, %f35;
	ld.global.f32 	%f39, [%rd14+-4];
	ld.global.f32 	%f40, [%rd29+-4];
	fma.rn.f32 	%f41, %f39, %f40, %f38;
	ld.global.f32 	%f42, [%rd14];
	ld.global.f32 	%f43, [%rd29];
	fma.rn.f32 	%f44, %f42, %f43, %f41;
	ld.global.f32 	%f45, [%rd14+4];
	ld.global.f32 	%f46, [%rd29+4];
	fma.rn.f32 	%f47, %f45, %f46, %f44;
	ld.global.f32 	%f48, [%rd14+8];
	ld.global.f32 	%f49, [%rd29+8];
	fma.rn.f32 	%f50, %f48, %f49, %f47;
	ld.global.f32 	%f51, [%rd14+12];
	ld.global.f32 	%f52, [%rd29+12];
	fma.rn.f32 	%f53, %f51, %f52, %f50;
	ld.global.f32 	%f54, [%rd14+16];
	ld.global.f32 	%f55, [%rd29+16];
	fma.rn.f32 	%f56, %f54, %f55, %f53;
	ld.global.f32 	%f57, [%rd14+20];
	ld.global.f32 	%f58, [%rd29+20];
	fma.rn.f32 	%f59, %f57, %f58, %f56;
	ld.global.f32 	%f60, [%rd14+24];
	ld.global.f32 	%f61, [%rd29+24];
	fma.rn.f32 	%f62, %f60, %f61, %f59;
	ld.global.f32 	%f63, [%rd14+28];
	ld.global.f32 	%f64, [%rd29+28];
	fma.rn.f32 	%f111, %f63, %f64, %f62;
	add.s32 	%r31, %r31, 16;
	add.s32 	%r30, %r30, 16;
	add.s64 	%rd29, %rd29, 64;
	setp.ne.s32 	%p5, %r31, 0;
	@%p5 bra 	$L__BB0_3;
$L__BB0_4:
	setp.eq.s32 	%p6, %r3, 0;
	@%p6 bra 	$L__BB0_13;
	and.b32  	%r11, %r23, 7;
	setp.lt.u32 	%p7, %r3, 8;
	@%p7 bra 	$L__BB0_7;
	add.s32 	%r28, %r33, %r2;
	mul.wide.s32 	%rd15, %r28, 4;
	add.s64 	%rd16, %rd2, %rd15;
	ld.global.f32 	%f66, [%rd16];
	mul.wide.u32 	%rd17, %r33, 4;
	add.s64 	%rd18, %rd1, %rd17;
	ld.global.f32 	%f67, [%rd18];
	fma.rn.f32 	%f68, %f66, %f67, %f111;
	ld.global.f32 	%f69, [%rd16+4];
	ld.global.f32 	%f70, [%rd18+4];
	fma.rn.f32 	%f71, %f69, %f70, %f68;
	ld.global.f32 	%f72, [%rd16+8];
	ld.global.f32 	%f73, [%rd18+8];
	fma.rn.f32 	%f74, %f72, %f73, %f71;
	ld.global.f32 	%f75, [%rd16+12];
	ld.global.f32 	%f76, [%rd18+12];
	fma.rn.f32 	%f77, %f75, %f76, %f74;
	ld.global.f32 	%f78, [%rd16+16];
	ld.global.f32 	%f79, [%rd18+16];
	fma.rn.f32 	%f80, %f78, %f79, %f77;
	ld.global.f32 	%f81, [%rd16+20];
	ld.global.f32 	%f82, [%rd18+20];
	fma.rn.f32 	%f83, %f81, %f82, %f80;
	ld.global.f32 	%f84, [%rd16+24];
	ld.global.f32 	%f85, [%rd18+24];
	fma.rn.f32 	%f86, %f84, %f85, %f83;
	ld.global.f32 	%f87, [%rd16+28];
	ld.global.f32 	%f88, [%rd18+28];
	fma.rn.f32 	%f111, %f87, %f88, %f86;
	add.s32 	%r33, %r33, 8;
$L__BB0_7:
	setp.eq.s32 	%p8, %r11, 0;
	@%p8 bra 	$L__BB0_13;
	and.b32  	%r14, %r23, 3;
	setp.lt.u32 	%p9, %r11, 4;
	@%p9 bra 	$L__BB0_10;
	add.s32 	%r29, %r33, %r2;
	mul.wide.s32 	%rd19, %r29, 4;
	add.s64 	%rd20, %rd2, %rd19;
	ld.global.f32 	%f90, [%rd20];
	mul.wide.u32 	%rd21, %r33, 4;
	add.s64 	%rd22, %rd1, %rd21;
	ld.global.f32 	%f91, [%rd22];
	fma.rn.f32 	%f92, %f90, %f91, %f111;
	ld.global.f32 	%f93, [%rd20+4];
	ld.global.f32 	%f94, [%rd22+4];
	fma.rn.f32 	%f95, %f93, %f94, %f92;
	ld.global.f32 	%f96, [%rd20+8];
	ld.global.f32 	%f97, [%rd22+8];
	fma.rn.f32 	%f98, %f96, %f97, %f95;
	ld.global.f32 	%f99, [%rd20+12];
	ld.global.f32 	%f100, [%rd22+12];
	fma.rn.f32 	%f111, %f99, %f100, %f98;
	add.s32 	%r33, %r33, 4;
$L__BB0_10:
	setp.eq.s32 	%p10, %r14, 0;
	@%p10 bra 	$L__BB0_13;
	mul.wide.u32 	%rd23, %r33, 4;
	add.s64 	%rd30, %rd1, %rd23;
	add.s32 	%r36, %r33, %r2;
	neg.s32 	%r35, %r14;
$L__BB0_12:
	.pragma "nounroll";
	mul.wide.s32 	%rd24, %r36, 4;
	add.s64 	%rd25, %rd2, %rd24;
	ld.global.f32 	%f101, [%rd25];
	ld.global.f32 	%f102, [%rd30];
	fma.rn.f32 	%f111, %f101, %f102, %f111;
	add.s64 	%rd30, %rd30, 4;
	add.s32 	%r36, %r36, 1;
	add.s32 	%r35, %r35, 1;
	setp.ne.s32 	%p11, %r35, 0;
	@%p11 bra 	$L__BB0_12;
$L__BB0_13:
	cvta.to.global.u64 	%rd26, %rd10;
	mul.wide.s32 	%rd27, %r1, 4;
	add.s64 	%rd28, %rd26, %rd27;
	st.global.f32 	[%rd28], %f111;
	ret;

}


// ===== COMPILED SASS (sm_100) =====

	.target	sm_100

	.elftype	@"ET_EXEC"


//--------------------- .note.nv.tkinfo           --------------------------
	.section	.note.nv.tkinfo,"",@"SHT_NOTE"
	.sectionflags	@"SHF_NOTE_NV_TKINFO"
	.tkinfo
        /*0018*/ 	.word	0x00000002
        /*0030*/ 	.string	""
        /*0030*/ 	.string	"ptxas"
        /*0030*/ 	.string	"Cuda compilation tools, release 13.0, V13.0.88"
        /*0030*/ 	.string	"Build cuda_13.0.r13.0/compiler.36424714_0"
        /*0030*/ 	.string	"-arch sm_100 -m 64 "



//--------------------- .note.nv.cuinfo           --------------------------
	.section	.note.nv.cuinfo,"",@"SHT_NOTE"
	.sectionflags	@"SHF_NOTE_NV_CUINFO"
        /*0018*/ 	.short	0x0002
        /*001a*/ 	.short	0x0064
        /*001c*/ 	.short	0x0082
	.zero		2


//--------------------- .nv.info                  --------------------------
	.section	.nv.info,"",@"SHT_CUDA_INFO"
	.align	4


	//----- nvinfo : EIATTR_REGCOUNT
	.align		4
        /*0000*/ 	.byte	0x04, 0x2f
        /*0002*/ 	.short	(.L_1 - .L_0)
	.align		4
.L_0:
        /*0004*/ 	.word	index@(_Z26matrixVectorMultiplicationPfS_S_i)
        /*0008*/ 	.word	0x0000001f


	//----- nvinfo : EIATTR_FRAME_SIZE
	.align		4
.L_1:
        /*000c*/ 	.byte	0x04, 0x11
        /*000e*/ 	.short	(.L_3 - .L_2)
	.align		4
.L_2:
        /*0010*/ 	.word	index@(_Z26matrixVectorMultiplicationPfS_S_i)
        /*0014*/ 	.word	0x00000000


	//----- nvinfo : EIATTR_MIN_STACK_SIZE
	.align		4
.L_3:
        /*0018*/ 	.byte	0x04, 0x12
        /*001a*/ 	.short	(.L_5 - .L_4)
	.align		4
.L_4:
        /*001c*/ 	.word	index@(_Z26matrixVectorMultiplicationPfS_S_i)
        /*0020*/ 	.word	0x00000000
.L_5:


//--------------------- .nv.compat                --------------------------
	.section	.nv.compat,"",@"SHT_CUDA_COMPAT_INFO"
	.align	4
        /*0000*/ 	.byte	0x02, 0x09, 0x00, 0x00, 0x02, 0x02, 0x01, 0x00, 0x02, 0x05, 0x05, 0x00, 0x03, 0x07, 0x01, 0x01
        /*0010*/ 	.byte	0x02, 0x03, 0x00, 0x00, 0x02, 0x06, 0x01, 0x00, 0x04, 0x0b, 0x08, 0x00, 0x09, 0x00, 0x00, 0x00
        /*0020*/ 	.byte	0x00, 0x00, 0x00, 0x00


//--------------------- .nv.info._Z26matrixVectorMultiplicationPfS_S_i --------------------------
	.section	.nv.info._Z26matrixVectorMultiplicationPfS_S_i,"",@"SHT_CUDA_INFO"
	.sectionflags	@""
	.align	4


	//----- nvinfo : EIATTR_CUDA_API_VERSION
	.align		4
        /*0000*/ 	.byte	0x04, 0x37
        /*0002*/ 	.short	(.L_7 - .L_6)
.L_6:
        /*0004*/ 	.word	0x00000082


	//----- nvinfo : EIATTR_KPARAM_INFO
	.align		4
.L_7:
        /*0008*/ 	.byte	0x04, 0x17
        /*000a*/ 	.short	(.L_9 - .L_8)
.L_8:
        /*000c*/ 	.word	0x00000000
        /*0010*/ 	.short	0x0003
        /*0012*/ 	.short	0x0018
        /*0014*/ 	.byte	0x00, 0xf0, 0x11, 0x00


	//----- nvinfo : EIATTR_KPARAM_INFO
	.align		4
.L_9:
        /*0018*/ 	.byte	0x04, 0x17
        /*001a*/ 	.short	(.L_11 - .L_10)
.L_10:
        /*001c*/ 	.word	0x00000000
        /*0020*/ 	.short	0x0002
        /*0022*/ 	.short	0x0010
        /*0024*/ 	.byte	0x00, 0xf5, 0x21, 0x00


	//----- nvinfo : EIATTR_KPARAM_INFO
	.align		4
.L_11:
        /*0028*/ 	.byte	0x04, 0x17
        /*002a*/ 	.short	(.L_13 - .L_12)
.L_12:
        /*002c*/ 	.word	0x00000000
        /*0030*/ 	.short	0x0001
        /*0032*/ 	.short	0x0008
        /*0034*/ 	.byte	0x00, 0xf5, 0x21, 0x00


	//----- nvinfo : EIATTR_KPARAM_INFO
	.align		4
.L_13:
        /*0038*/ 	.byte	0x04, 0x17
        /*003a*/ 	.short	(.L_15 - .L_14)
.L_14:
        /*003c*/ 	.word	0x00000000
        /*0040*/ 	.short	0x0000
        /*0042*/ 	.short	0x0000
        /*0044*/ 	.byte	0x00, 0xf5, 0x21, 0x00


	//----- nvinfo : EIATTR_SPARSE_MMA_MASK
	.align		4
.L_15:
        /*0048*/ 	.byte	0x03, 0x50
        /*004a*/ 	.short	0x0000


	//----- nvinfo : EIATTR_MAXREG_COUNT
	.align		4
        /*004c*/ 	.byte	0x03, 0x1b
        /*004e*/ 	.short	0x00ff


	//----- nvinfo : EIATTR_MERCURY_ISA_VERSION
	.align		4
        /*0050*/ 	.byte	0x03, 0x5f
        /*0052*/ 	.short	0x0101


	//----- nvinfo : EIATTR_VRC_CTA_INIT_COUNT
	.align		4
        /*0054*/ 	.byte	0x02, 0x4a
	.zero		1
	.zero		1


	//----- nvinfo : EIATTR_EXIT_INSTR_OFFSETS
	.align		4
        /*0058*/ 	.byte	0x04, 0x1c
        /*005a*/ 	.short	(.L_17 - .L_16)


	//   ....[0]....
.L_16:
        /*005c*/ 	.word	0x00000a70


	//----- nvinfo : EIATTR_CRS_STACK_SIZE
	.align		4
.L_17:
        /*0060*/ 	.byte	0x04, 0x1e
        /*0062*/ 	.short	(.L_19 - .L_18)
.L_18:
        /*0064*/ 	.word	0x00000000


	//----- nvinfo : EIATTR_CBANK_PARAM_SIZE
	.align		4
.L_19:
        /*0068*/ 	.byte	0x03, 0x19
        /*006a*/ 	.short	0x001c


	//----- nvinfo : EIATTR_PARAM_CBANK
	.align		4
        /*006c*/ 	.byte	0x04, 0x0a
        /*006e*/ 	.short	(.L_21 - .L_20)
	.align		4
.L_20:
        /*0070*/ 	.word	index@(.nv.constant0._Z26matrixVectorMultiplicationPfS_S_i)
        /*0074*/ 	.short	0x0380
        /*0076*/ 	.short	0x001c


	//----- nvinfo : EIATTR_SW_WAR
	.align		4
.L_21:
        /*0078*/ 	.byte	0x04, 0x36
        /*007a*/ 	.short	(.L_23 - .L_22)
.L_22:
        /*007c*/ 	.word	0x00000008
.L_23:


//--------------------- .nv.callgraph             --------------------------
	.section	.nv.callgraph,"",@"SHT_CUDA_CALLGRAPH"
	.align	4
	.sectionentsize	8
	.align		4
        /*0000*/ 	.word	0x00000000
	.align		4
        /*0004*/ 	.word	0xffffffff
	.align		4
        /*0008*/ 	.word	0x00000000
	.align		4
        /*000c*/ 	.word	0xfffffffe
	.align		4
        /*0010*/ 	.word	0x00000000
	.align		4
        /*0014*/ 	.word	0xfffffffd
	.align		4
        /*0018*/ 	.word	0x00000000
	.align		4
        /*001c*/ 	.word	0xfffffffc


//--------------------- .text._Z26matrixVectorMultiplicationPfS_S_i --------------------------
	.section	.text._Z26matrixVectorMultiplicationPfS_S_i,"ax",@progbits
	.align	128
        .global         _Z26matrixVectorMultiplicationPfS_S_i
        .type           _Z26matrixVectorMultiplicationPfS_S_i,@function
        .size           _Z26matrixVectorMultiplicationPfS_S_i,(.L_x_8 - _Z26matrixVectorMultiplicationPfS_S_i)
        .other          _Z26matrixVectorMultiplicationPfS_S_i,@"STO_CUDA_ENTRY STV_DEFAULT"
_Z26matrixVectorMultiplicationPfS_S_i:
.text._Z26matrixVectorMultiplicationPfS_S_i:
[----:B------:R-:W-:Y:S01]  /*0000*/  LDC R1, c[0x0][0x37c] ;  /* 0x0000df00ff017b82 */ /* 0x000fe20000000800 */
[----:B------:R-:W0:Y:S07]  /*0010*/  S2R R7, SR_TID.X ;  /* 0x0000000000077919 */ /* 0x000e2e0000002100 */
[----:B------:R-:W1:Y:S01]  /*0020*/  LDC R0, c[0x0][0x398] ;  /* 0x0000e600ff007b82 */ /* 0x000e620000000800 */
[----:B------:R-:W0:Y:S01]  /*0030*/  LDCU UR4, c[0x0][0x360] ;  /* 0x00006c00ff0477ac */ /* 0x000e220008000800 */
[----:B------:R-:W-:Y:S01]  /*0040*/  BSSY.RECONVERGENT B0, `(.L_x_0) ;  /* 0x000009f000007945 */ /* 0x000fe20003800200 */
[----:B------:R-:W0:Y:S01]  /*0050*/  S2R R2, SR_CTAID.X ;  /* 0x0000000000027919 */ /* 0x000e220000002500 */
[----:B------:R-:W-:Y:S01]  /*0060*/  HFMA2 R11, -RZ, RZ, 0, 0 ;  /* 0x00000000ff0b7431 */ /* 0x000fe200000001ff */
[----:B------:R-:W2:Y:S01]  /*0070*/  LDCU.64 UR8, c[0x0][0x358] ;  /* 0x00006b00ff0877ac */ /* 0x000ea20008000a00 */
[----:B-1----:R-:W-:Y:S01]  /*0080*/  ISETP.GE.AND P0, PT, R0, 0x1, PT ;  /* 0x000000010000780c */ /* 0x002fe20003f06270 */
[----:B0-----:R-:W-:-:S05]  /*0090*/  IMAD R7, R2, UR4, R7 ;  /* 0x0000000402077c24 */ /* 0x001fca000f8e0207 */
[----:B------:R-:W-:-:S13]  /*00a0*/  ISETP.GE.OR P0, PT, R7, R0, !P0 ;  /* 0x000000000700720c */ /* 0x000fda0004706670 */
[----:B--2---:R-:W-:Y:S05]  /*00b0*/  @P0 BRA `(.L_x_1) ;  /* 0x00000008005c0947 */ /* 0x004fea0003800000 */
[C---:B------:R-:W-:Y:S01]  /*00c0*/  ISETP.GE.U32.AND P1, PT, R0.reuse, 0x10, PT ;  /* 0x000000100000780c */ /* 0x040fe20003f26070 */
[----:B------:R-:W-:Y:S01]  /*00d0*/  IMAD R8, R7, R0, RZ ;  /* 0x0000000007087224 */ /* 0x000fe200078e02ff */
[----:B------:R-:W-:Y:S02]  /*00e0*/  LOP3.LUT R23, R0, 0xf, RZ, 0xc0, !PT ;  /* 0x0000000f00177812 */ /* 0x000fe400078ec0ff */
[----:B------:R-:W-:Y:S02]  /*00f0*/  MOV R11, RZ ;  /* 0x000000ff000b7202 */ /* 0x000fe40000000f00 */
[----:B------:R-:W-:Y:S02]  /*0100*/  ISETP.NE.AND P0, PT, R23, RZ, PT ;  /* 0x000000ff1700720c */ /* 0x000fe40003f05270 */
[----:B------:R-:W-:-:S05]  /*0110*/  MOV R9, RZ ;  /* 0x000000ff00097202 */ /* 0x000fca0000000f00 */
[----:B------:R-:W-:Y:S06]  /*0120*/  @!P1 BRA `(.L_x_2) ;  /* 0x0000000400109947 */ /* 0x000fec0003800000 */
[----:B------:R-:W0:Y:S01]  /*0130*/  LDCU.128 UR4, c[0x0][0x380] ;  /* 0x00007000ff0477ac */ /* 0x000e220008000c00 */
[----:B------:R-:W-:Y:S02]  /*0140*/  LOP3.LUT R9, R0, 0x7ffffff0, RZ, 0xc0, !PT ;  /* 0x7ffffff000097812 */ /* 0x000fe400078ec0ff */
[----:B------:R-:W-:Y:S02]  /*0150*/  MOV R11, RZ ;  /* 0x000000ff000b7202 */ /* 0x000fe40000000f00 */
[----:B------:R-:W-:Y:S02]  /*0160*/  MOV R6, R8 ;  /* 0x0000000800067202 */ /* 0x000fe40000000f00 */
[----:B------:R-:W-:Y:S01]  /*0170*/  IADD3 R10, PT, PT, -R9, RZ, RZ ;  /* 0x000000ff090a7210 */ /* 0x000fe20007ffe1ff */
[----:B0-----:R-:W-:Y:S02]  /*0180*/  UIADD3 UR4, UP1, UPT, UR4, 0x20, URZ ;  /* 0x0000002004047890 */ /* 0x001fe4000ff3e0ff */
[----:B------:R-:W-:-:S02]  /*0190*/  UIADD3 UR6, UP0, UPT, UR6, 0x20, URZ ;  /* 0x0000002006067890 */ /* 0x000fc4000ff1e0ff */
[----:B------:R-:W-:Y:S02]  /*01a0*/  UIADD3.X UR5, UPT, UPT, URZ, UR5, URZ, UP1, !UPT ;  /* 0x00000005ff057290 */ /* 0x000fe40008ffe4ff */
[----:B------:R-:W-:Y:S01]  /*01b0*/  MOV R2, UR4 ;  /* 0x0000000400027c02 */ /* 0x000fe20008000f00 */
[----:B------:R-:W-:-:S03]  /*01c0*/  UIADD3.X UR7, UPT, UPT, URZ, UR7, URZ, UP0, !UPT ;  /* 0x00000007ff077290 */ /* 0x000fc600087fe4ff */
[----:B------:R-:W-:-:S09]  /*01d0*/  MOV R3, UR5 ;  /* 0x0000000500037c02 */ /* 0x000fd20008000f00 */
.L_x_3:
[----:B------:R-:W-:Y:S01]  /*01e0*/  MOV R4, UR6 ;  /* 0x0000000600047c02 */ /* 0x000fe20008000f00 */
[----:B------:R-:W2:Y:S01]  /*01f0*/  LDG.E R13, desc[UR8][R2.64+-0x20] ;  /* 0xffffe008020d7981 */ /* 0x000ea2000c1e1900 */
[----:B------:R-:W-:-:S03]  /*0200*/  MOV R5, UR7 ;  /* 0x0000000700057c02 */ /* 0x000fc60008000f00 */
[----:B------:R-:W3:Y:S01]  /*0210*/  LDG.E R26, desc[UR8][R2.64+-0x1c] ;  /* 0xffffe408021a7981 */ /* 0x000ee2000c1e1900 */
[----:B------:R-:W-:-:S03]  /*0220*/  IMAD.WIDE R4, R6, 0x4, R4 ;  /* 0x0000000406047825 */ /* 0x000fc600078e0204 */
[----:B------:R-:W4:Y:S04]  /*0230*/  LDG.E R18, desc[UR8][R2.64+-0x18] ;  /* 0xffffe80802127981 */ /* 0x000f28000c1e1900 */
[----:B------:R-:W2:Y:S04]  /*0240*/  LDG.E R12, desc[UR8][R4.64+-0x20] ;  /* 0xffffe008040c7981 */ /* 0x000ea8000c1e1900 */
[----:B------:R-:W3:Y:S04]  /*0250*/  LDG.E R25, desc[UR8][R4.64+-0x1c] ;  /* 0xffffe40804197981 */ /* 0x000ee8000c1e1900 */
[----:B------:R-:W4:Y:S04]  /*0260*/  LDG.E R17, desc[UR8][R4.64+-0x18] ;  /* 0xffffe80804117981 */ /* 0x000f28000c1e1900 */
[----:B------:R-:W5:Y:S04]  /*0270*/  LDG.E R19, desc[UR8][R2.64+-0x14] ;  /* 0xffffec0802137981 */ /* 0x000f68000c1e1900 */
[----:B------:R-:W5:Y:S04]  /*0280*/  LDG.E R20, desc[UR8][R4.64+-0x14] ;  /* 0xffffec0804147981 */ /* 0x000f68000c1e1900 */
[----:B------:R-:W5:Y:S04]  /*0290*/  LDG.E R21, desc[UR8][R2.64+-0x10] ;  /* 0xfffff00802157981 */ /* 0x000f68000c1e1900 */
[----:B------:R-:W5:Y:S04]  /*02a0*/  LDG.E R22, desc[UR8][R4.64+-0x10] ;  /* 0xfffff00804167981 */ /* 0x000f68000c1e1900 */
[----:B------:R-:W5:Y:S04]  /*02b0*/  LDG.E R15, desc[UR8][R2.64+-0xc] ;  /* 0xfffff408020f7981 */ /* 0x000f68000c1e1900 */
[----:B------:R-:W5:Y:S04]  /*02c0*/  LDG.E R16, desc[UR8][R4.64+-0xc] ;  /* 0xfffff40804107981 */ /* 0x000f68000c1e1900 */
[----:B------:R-:W5:Y:S04]  /*02d0*/  LDG.E R14, desc[UR8][R4.64+-0x4] ;  /* 0xfffffc08040e7981 */ /* 0x000f68000c1e1900 */
[----:B------:R-:W5:Y:S01]  /*02e0*/  LDG.E R27, desc[UR8][R2.64+0x1c] ;  /* 0x00001c08021b7981 */ /* 0x000f62000c1e1900 */
[----:B--2---:R-:W-:-:S03]  /*02f0*/  FFMA R24, R12, R13, R11 ;  /* 0x0000000d0c187223 */ /* 0x004fc6000000000b */
[----:B------:R-:W2:Y:S04]  /*0300*/  LDG.E R11, desc[UR8][R2.64+-0x8] ;  /* 0xfffff808020b7981 */ /* 0x000ea8000c1e1900 */
[----:B------:R-:W2:Y:S04]  /*0310*/  LDG.E R12, desc[UR8][R4.64+-0x8] ;  /* 0xfffff808040c7981 */ /* 0x000ea8000c1e1900 */
[----:B------:R-:W2:Y:S01]  /*0320*/  LDG.E R13, desc[UR8][R2.64+-0x4] ;  /* 0xfffffc08020d7981 */ /* 0x000ea2000c1e1900 */
[----:B---3--:R-:W-:-:S03]  /*0330*/  FFMA R24, R25, R26, R24 ;  /* 0x0000001a19187223 */ /* 0x008fc60000000018 */
[----:B------:R-:W3:Y:S01]  /*0340*/  LDG.E R26, desc[UR8][R4.64+0x1c] ;  /* 0x00001c08041a7981 */ /* 0x000ee2000c1e1900 */
[----:B----4-:R-:W-:-:S03]  /*0350*/  FFMA R25, R17, R18, R24 ;  /* 0x0000001211197223 */ /* 0x010fc60000000018 */
[----:B------:R-:W4:Y:S01]  /*0360*/  LDG.E R18, desc[UR8][R2.64] ;  /* 0x0000000802127981 */ /* 0x000f22000c1e1900 */
[----:B-----5:R-:W-:-:S03]  /*0370*/  FFMA R25, R20, R19, R25 ;  /* 0x0000001314197223 */ /* 0x020fc60000000019 */
[----:B------:R-:W4:Y:S01]  /*0380*/  LDG.E R17, desc[UR8][R4.64] ;  /* 0x0000000804117981 */ /* 0x000f22000c1e1900 */
[----:B------:R-:W-:-:S03]  /*0390*/  FFMA R25, R22, R21, R25 ;  /* 0x0000001516197223 */ /* 0x000fc60000000019 */
[----:B------:R-:W5:Y:S04]  /*03a0*/  LDG.E R20, desc[UR8][R2.64+0x4] ;  /* 0x0000040802147981 */ /* 0x000f68000c1e1900 */
[----:B------:R-:W5:Y:S01]  /*03b0*/  LDG.E R19, desc[UR8][R4.64+0x4] ;  /* 0x0000040804137981 */ /* 0x000f62000c1e1900 */
[----:B------:R-:W-:-:S03]  /*03c0*/  FFMA R25, R16, R15, R25 ;  /* 0x0000000f10197223 */ /* 0x000fc60000000019 */
[----:B------:R-:W3:Y:S04]  /*03d0*/  LDG.E R22, desc[UR8][R2.64+0x8] ;  /* 0x0000080802167981 */ /* 0x000ee8000c1e1900 */
[----:B------:R-:W3:Y:S04]  /*03e0*/  LDG.E R21, desc[UR8][R4.64+0x8] ;  /* 0x0000080804157981 */ /* 0x000ee8000c1e1900 */
[----:B------:R-:W3:Y:S04]  /*03f0*/  LDG.E R16, desc[UR8][R2.64+0xc] ;  /* 0x00000c0802107981 */ /* 0x000ee8000c1e1900 */
[----:B------:R-:W3:Y:S04]  /*0400*/  LDG.E R15, desc[UR8][R4.64+0xc] ;  /* 0x00000c08040f7981 */ /* 0x000ee8000c1e1900 */
[----:B------:R-:W3:Y:S01]  /*0410*/  LDG.E R24, desc[UR8][R4.64+0x14] ;  /* 0x0000140804187981 */ /* 0x000ee2000c1e1900 */
[----:B--2---:R-:W-:-:S03]  /*0420*/  FFMA R25, R12, R11, R25 ;  /* 0x0000000b0c197223 */ /* 0x004fc60000000019 */
[----:B------:R-:W2:Y:S04]  /*0430*/  LDG.E R11, desc[UR8][R2.64+0x10] ;  /* 0x00001008020b7981 */ /* 0x000ea8000c1e1900 */
[----:B------:R-:W2:Y:S01]  /*0440*/  LDG.E R12, desc[UR8][R4.64+0x10] ;  /* 0x00001008040c7981 */ /* 0x000ea2000c1e1900 */
[----:B------:R-:W-:-:S03]  /*0450*/  FFMA R28, R14, R13, R25 ;  /* 0x0000000d0e1c7223 */ /* 0x000fc60000000019 */
[----:B------:R-:W2:Y:S04]  /*0460*/  LDG.E R25, desc[UR8][R2.64+0x14] ;  /* 0x0000140802197981 */ /* 0x000ea8000c1e1900 */
[----:B------:R0:W2:Y:S04]  /*0470*/  LDG.E R13, desc[UR8][R2.64+0x18] ;  /* 0x00001808020d7981 */ /* 0x0000a8000c1e1900 */
[----:B------:R-:W2:Y:S01]  /*0480*/  LDG.E R14, desc[UR8][R4.64+0x18] ;  /* 0x00001808040e7981 */ /* 0x000ea2000c1e1900 */
[----:B----4-:R-:W-:-:S04]  /*0490*/  FFMA R18, R17, R18, R28 ;  /* 0x0000001211127223 */ /* 0x010fc8000000001c */
[----:B-----5:R-:W-:Y:S01]  /*04a0*/  FFMA R18, R19, R20, R18 ;  /* 0x0000001413127223 */ /* 0x020fe20000000012 */
[----:B------:R-:W-:-:S03]  /*04b0*/  IADD3 R10, PT, PT, R10, 0x10, RZ ;  /* 0x000000100a0a7810 */ /* 0x000fc60007ffe0ff */
[----:B---3--:R-:W-:Y:S01]  /*04c0*/  FFMA R18, R21, R22, R18 ;  /* 0x0000001615127223 */ /* 0x008fe20000000012 */
[----:B------:R-:W-:-:S03]  /*04d0*/  ISETP.NE.AND P1, PT, R10, RZ, PT ;  /* 0x000000ff0a00720c */ /* 0x000fc60003f25270 */
[----:B------:R-:W-:Y:S01]  /*04e0*/  FFMA R15, R15, R16, R18 ;  /* 0x000000100f0f7223 */ /* 0x000fe20000000012 */
[----:B0-----:R-:W-:Y:S02]  /*04f0*/  IADD3 R2, P2, PT, R2, 0x40, RZ ;  /* 0x0000004002027810 */ /* 0x001fe40007f5e0ff */
[----:B------:R-:W-:Y:S02]  /*0500*/  IADD3 R6, PT, PT, R6, 0x10, RZ ;  /* 0x0000001006067810 */ /* 0x000fe40007ffe0ff */
[----:B------:R-:W-:Y:S01]  /*0510*/  IADD3.X R3, PT, PT, RZ, R3, RZ, P2, !PT ;  /* 0x00000003ff037210 */ /* 0x000fe200017fe4ff */
[----:B--2---:R-:W-:-:S04]  /*0520*/  FFMA R11, R12, R11, R15 ;  /* 0x0000000b0c0b7223 */ /* 0x004fc8000000000f */
[----:B------:R-:W-:-:S04]  /*0530*/  FFMA R11, R24, R25, R11 ;  /* 0x00000019180b7223 */ /* 0x000fc8000000000b */
[----:B------:R-:W-:-:S04]  /*0540*/  FFMA R11, R14, R13, R11 ;  /* 0x0000000d0e0b7223 */ /* 0x000fc8000000000b */
[----:B------:R-:W-:Y:S01]  /*0550*/  FFMA R11, R26, R27, R11 ;  /* 0x0000001b1a0b7223 */ /* 0x000fe2000000000b */
[----:B------:R-:W-:Y:S06]  /*0560*/  @P1 BRA `(.L_x_3) ;  /* 0xfffffffc001c1947 */ /* 0x000fec000383ffff */
.L_x_2:
[----:B------:R-:W-:Y:S05]  /*0570*/  @!P0 BRA `(.L_x_1) ;  /* 0x00000004002c8947 */ /* 0x000fea0003800000 */
[----:B------:R-:W-:Y:S02]  /*0580*/  ISETP.GE.U32.AND P0, PT, R23, 0x8, PT ;  /* 0x000000081700780c */ /* 0x000fe40003f06070 */
[----:B------:R-:W-:-:S04]  /*0590*/  LOP3.LUT R21, R0, 0x7, RZ, 0xc0, !PT ;  /* 0x0000000700157812 */ /* 0x000fc800078ec0ff */
[----:B------:R-:W-:-:S07]  /*05a0*/  ISETP.NE.AND P1, PT, R21, RZ, PT ;  /* 0x000000ff1500720c */ /* 0x000fce0003f25270 */
[----:B------:R-:W-:Y:S06]  /*05b0*/  @!P0 BRA `(.L_x_4) ;  /* 0x0000000000788947 */ /* 0x000fec0003800000 */
[----:B------:R-:W0:Y:S01]  /*05c0*/  LDC.64 R4, c[0x0][0x388] ;  /* 0x0000e200ff047b82 */ /* 0x000e220000000a00 */
[----:B------:R-:W-:-:S07]  /*05d0*/  IADD3 R13, PT, PT, R8, R9, RZ ;  /* 0x00000009080d7210 */ /* 0x000fce0007ffe0ff */
[----:B------:R-:W1:Y:S01]  /*05e0*/  LDC.64 R2, c[0x0][0x380] ;  /* 0x0000e000ff027b82 */ /* 0x000e620000000a00 */
[----:B0-----:R-:W-:-:S05]  /*05f0*/  IMAD.WIDE R4, R13, 0x4, R4 ;  /* 0x000000040d047825 */ /* 0x001fca00078e0204 */
[----:B------:R-:W2:Y:S01]  /*0600*/  LDG.E R16, desc[UR8][R4.64] ;  /* 0x0000000804107981 */ /* 0x000ea2000c1e1900 */
[----:B-1----:R-:W-:-:S03]  /*0610*/  IMAD.WIDE.U32 R2, R9, 0x4, R2 ;  /* 0x0000000409027825 */ /* 0x002fc600078e0002 */
[----:B------:R-:W3:Y:S04]  /*0620*/  LDG.E R19, desc[UR8][R4.64+0x4] ;  /* 0x0000040804137981 */ /* 0x000ee8000c1e1900 */
[----:B------:R-:W2:Y:S04]  /*0630*/  LDG.E R18, desc[UR8][R2.64] ;  /* 0x0000000802127981 */ /* 0x000ea8000c1e1900 */
[----:B------:R-:W3:Y:S04]  /*0640*/  LDG.E R20, desc[UR8][R2.64+0x4] ;  /* 0x0000040802147981 */ /* 0x000ee8000c1e1900 */
[----:B------:R-:W4:Y:S04]  /*0650*/  LDG.E R23, desc[UR8][R4.64+0x8] ;  /* 0x0000080804177981 */ /* 0x000f28000c1e1900 */
        /* <DEDUP_REMOVED lines=11> */
[----:B------:R-:W-:Y:S01]  /*0710*/  IADD3 R9, PT, PT, R9, 0x8, RZ ;  /* 0x0000000809097810 */ /* 0x000fe20007ffe0ff */
[----:B--2---:R-:W-:-:S04]  /*0720*/  FFMA R16, R16, R18, R11 ;  /* 0x0000001210107223 */ /* 0x004fc8000000000b */
[----:B---3--:R-:W-:-:S04]  /*0730*/  FFMA R16, R19, R20, R16 ;  /* 0x0000001413107223 */ /* 0x008fc80000000010 */
[----:B----4-:R-:W-:-:S04]  /*0740*/  FFMA R16, R23, R22, R16 ;  /* 0x0000001617107223 */ /* 0x010fc80000000010 */
[----:B-----5:R-:W-:-:S04]  /*0750*/  FFMA R25, R25, R24, R16 ;  /* 0x0000001819197223 */ /* 0x020fc80000000010 */
[----:B------:R-:W-:-:S04]  /*0760*/  FFMA R17, R14, R17, R25 ;  /* 0x000000110e117223 */ /* 0x000fc80000000019 */
[----:B------:R-:W-:-:S04]  /*0770*/  FFMA R15, R10, R15, R17 ;  /* 0x0000000f0a0f7223 */ /* 0x000fc80000000011 */
[----:B------:R-:W-:-:S04]  /*0780*/  FFMA R13, R6, R13, R15 ;  /* 0x0000000d060d7223 */ /* 0x000fc8000000000f */
[----:B------:R-:W-:-:S07]  /*0790*/  FFMA R11, R12, R26, R13 ;  /* 0x0000001a0c0b7223 */ /* 0x000fce000000000d */
.L_x_4:
        /* <DEDUP_REMOVED lines=17> */
[----:B------:R-:W5:Y:S01]  /*08b0*/  LDG.E R16, desc[UR8][R4.64+0xc] ;  /* 0x00000c0804107981 */ /* 0x000f62000c1e1900 */
[----:B------:R-:W-:Y:S01]  /*08c0*/  IADD3 R9, PT, PT, R9, 0x4, RZ ;  /* 0x0000000409097810 */ /* 0x000fe20007ffe0ff */
[----:B--2---:R-:W-:-:S04]  /*08d0*/  FFMA R6, R6, R10, R11 ;  /* 0x0000000a06067223 */ /* 0x004fc8000000000b */
[----:B---3--:R-:W-:-:S04]  /*08e0*/  FFMA R6, R13, R12, R6 ;  /* 0x0000000c0d067223 */ /* 0x008fc80000000006 */
[----:B----4-:R-:W-:-:S04]  /*08f0*/  FFMA R6, R15, R14, R6 ;  /* 0x0000000e0f067223 */ /* 0x010fc80000000006 */
[----:B-----5:R-:W-:-:S07]  /*0900*/  FFMA R11, R17, R16, R6 ;  /* 0x00000010110b7223 */ /* 0x020fce0000000006 */
.L_x_5:
[----:B------:R-:W-:Y:S05]  /*0910*/  @!P1 BRA `(.L_x_1) ;  /* 0x0000000000449947 */ /* 0x000fea0003800000 */
[----:B------:R-:W0:Y:S01]  /*0920*/  LDC.64 R4, c[0x0][0x380] ;  /* 0x0000e000ff047b82 */ /* 0x000e220000000a00 */
[----:B------:R-:W-:Y:S02]  /*0930*/  IADD3 R13, PT, PT, R8, R9, RZ ;  /* 0x00000009080d7210 */ /* 0x000fe40007ffe0ff */
[----:B------:R-:W-:-:S05]  /*0940*/  IADD3 R0, PT, PT, -R0, RZ, RZ ;  /* 0x000000ff00007210 */ /* 0x000fca0007ffe1ff */
[----:B------:R-:W1:Y:S01]  /*0950*/  LDC.64 R2, c[0x0][0x388] ;  /* 0x0000e200ff027b82 */ /* 0x000e620000000a00 */
[----:B0-----:R-:W-:-:S03]  /*0960*/  IMAD.WIDE.U32 R4, R9, 0x4, R4 ;  /* 0x0000000409047825 */ /* 0x001fc600078e0004 */
[----:B------:R-:W-:Y:S02]  /*0970*/  MOV R8, R4 ;  /* 0x0000000400087202 */ /* 0x000fe40000000f00 */
[----:B------:R-:W-:-:S07]  /*0980*/  MOV R9, R5 ;  /* 0x0000000500097202 */ /* 0x000fce0000000f00 */
.L_x_6:
[----:B-1----:R-:W-:Y:S01]  /*0990*/  IMAD.WIDE R4, R13, 0x4, R2 ;  /* 0x000000040d047825 */ /* 0x002fe200078e0202 */
[----:B------:R0:W2:Y:S05]  /*09a0*/  LDG.E R6, desc[UR8][R8.64] ;  /* 0x0000000808067981 */ /* 0x0000aa000c1e1900 */
[----:B------:R-:W2:Y:S01]  /*09b0*/  LDG.E R4, desc[UR8][R4.64] ;  /* 0x0000000804047981 */ /* 0x000ea2000c1e1900 */
[----:B------:R-:W-:-:S04]  /*09c0*/  IADD3 R0, PT, PT, R0, 0x1, RZ ;  /* 0x0000000100007810 */ /* 0x000fc80007ffe0ff */
[----:B------:R-:W-:Y:S02]  /*09d0*/  ISETP.NE.AND P0, PT, R0, RZ, PT ;  /* 0x000000ff0000720c */ /* 0x000fe40003f05270 */
[----:B0-----:R-:W-:Y:S02]  /*09e0*/  IADD3 R8, P1, PT, R8, 0x4, RZ ;  /* 0x0000000408087810 */ /* 0x001fe40007f3e0ff */
[----:B------:R-:W-:Y:S02]  /*09f0*/  IADD3 R13, PT, PT, R13, 0x1, RZ ;  /* 0x000000010d0d7810 */ /* 0x000fe40007ffe0ff */
[----:B------:R-:W-:Y:S01]  /*0a00*/  IADD3.X R9, PT, PT, RZ, R9, RZ, P1, !PT ;  /* 0x00000009ff097210 */ /* 0x000fe20000ffe4ff */
[----:B--2---:R-:W-:-:S06]  /*0a10*/  FFMA R11, R4, R6, R11 ;  /* 0x00000006040b7223 */ /* 0x004fcc000000000b */
[----:B------:R-:W-:Y:S05]  /*0a20*/  @P0 BRA `(.L_x_6) ;  /* 0xfffffffc00d80947 */ /* 0x000fea000383ffff */
.L_x_1:
[----:B------:R-:W-:Y:S05]  /*0a30*/  BSYNC.RECONVERGENT B0 ;  /* 0x0000000000007941 */ /* 0x000fea0003800200 */
.L_x_0:
[----:B------:R-:W0:Y:S02]  /*0a40*/  LDC.64 R2, c[0x0][0x390] ;  /* 0x0000e400ff027b82 */ /* 0x000e240000000a00 */
[----:B0-----:R-:W-:-:S05]  /*0a50*/  IMAD.WIDE R2, R7, 0x4, R2 ;  /* 0x0000000407027825 */ /* 0x001fca00078e0202 */
[----:B------:R-:W-:Y:S01]  /*0a60*/  STG.E desc[UR8][R2.64], R11 ;  /* 0x0000000b02007986 */ /* 0x000fe2000c101908 */
[----:B------:R-:W-:Y:S05]  /*0a70*/  EXIT ;  /* 0x000000000000794d */ /* 0x000fea0003800000 */
.L_x_7:
[----:B------:R-:W-:-:S00]  /*0a80*/  BRA `(.L_x_7) ;  /* 0xfffffffc00fc7947 */ /* 0x000fc0000383ffff */
[----:B------:R-:W-:-:S00]  /*0a90*/  NOP ;  /* 0x0000000000007918 */ /* 0x000fc00000000000 */
        /* <DEDUP_REMOVED lines=14> */
.L_x_8:


//--------------------- .nv.shared.reserved.0     --------------------------
	.section	.nv.shared.reserved.0,"aw",@nobits
	.weak		__nv_reservedSMEM_offset_0_alias
	.size		__nv_reservedSMEM_offset_0_alias, 0, 64
	.other		__nv_reservedSMEM_offset_0_alias,@"STO_CUDA_RESERVED_SHARED STV_DEFAULT"
__nv_reservedSMEM_offset_0_alias:
	.zero		0
	.zero		64


//--------------------- .nv.constant0._Z26matrixVectorMultiplicationPfS_S_i --------------------------
	.section	.nv.constant0._Z26matrixVectorMultiplicationPfS_S_i,"a",@progbits
	.sectionflags	@""
	.align	4
.nv.constant0._Z26matrixVectorMultiplicationPfS_S_i:
	.zero		924


//--------------------- SYMBOLS --------------------------

	.type		.nv.reservedSmem.offset0,@object
	.size		.nv.reservedSmem.offset0,0x4
